//
// Generated by NVIDIA NVVM Compiler
//
// Compiler Build ID: CL-36424714
// Cuda compilation tools, release 13.0, V13.0.88
// Based on NVVM 20.0.0
//

.version 9.0
.target sm_100
.address_size 64

	// .globl	_Z6kernelPfii

.visible .entry _Z6kernelPfii(
	.param .u64 .ptr .align 1 _Z6kernelPfii_param_0,
	.param .u32 _Z6kernelPfii_param_1,
	.param .u32 _Z6kernelPfii_param_2
)
{
	.reg .pred 	%p<7>;
	.reg .b32 	%r<17>;
	.reg .b32 	%f<23>;
	.reg .b64 	%rd<5>;

	ld.param.u64 	%rd2, [_Z6kernelPfii_param_0];
	ld.param.u32 	%r10, [_Z6kernelPfii_param_1];
	ld.param.u32 	%r9, [_Z6kernelPfii_param_2];
	mov.u32 	%r11, %tid.x;
	mov.u32 	%r12, %ctaid.x;
	mov.u32 	%r13, %ntid.x;
	mad.lo.s32 	%r1, %r12, %r13, %r11;
	setp.ge.s32 	%p1, %r1, %r10;
	@%p1 bra 	$L__BB0_9;
	cvta.to.global.u64 	%rd3, %rd2;
	mul.wide.s32 	%rd4, %r1, 4;
	add.s64 	%rd1, %rd3, %rd4;
	ld.global.f32 	%f22, [%rd1];
	setp.lt.s32 	%p2, %r9, 1;
	@%p2 bra 	$L__BB0_8;
	and.b32  	%r2, %r9, 3;
	setp.lt.u32 	%p3, %r9, 4;
	@%p3 bra 	$L__BB0_5;
	and.b32  	%r14, %r9, 2147483644;
	neg.s32 	%r15, %r14;
$L__BB0_4:
	fma.rn.f32 	%f10, %f22, %f22, 0f3C23D70A;
	sqrt.rn.f32 	%f11, %f10;
	fma.rn.f32 	%f12, %f11, %f11, 0f3C23D70A;
	sqrt.rn.f32 	%f13, %f12;
	fma.rn.f32 	%f14, %f13, %f13, 0f3C23D70A;
	sqrt.rn.f32 	%f15, %f14;
	fma.rn.f32 	%f16, %f15, %f15, 0f3C23D70A;
	sqrt.rn.f32 	%f22, %f16;
	add.s32 	%r15, %r15, 4;
	setp.ne.s32 	%p4, %r15, 0;
	@%p4 bra 	$L__BB0_4;
$L__BB0_5:
	setp.eq.s32 	%p5, %r2, 0;
	@%p5 bra 	$L__BB0_8;
	neg.s32 	%r16, %r2;
$L__BB0_7:
	.pragma "nounroll";
	fma.rn.f32 	%f17, %f22, %f22, 0f3C23D70A;
	sqrt.rn.f32 	%f22, %f17;
	add.s32 	%r16, %r16, 1;
	setp.ne.s32 	%p6, %r16, 0;
	@%p6 bra 	$L__BB0_7;
$L__BB0_8:
	st.global.f32 	[%rd1], %f22;
$L__BB0_9:
	ret;

}


// ===== COMPILED SASS (sm_100) =====

	.target	sm_100

	.elftype	@"ET_EXEC"


//--------------------- .note.nv.tkinfo           --------------------------
	.section	.note.nv.tkinfo,"",@"SHT_NOTE"
	.sectionflags	@"SHF_NOTE_NV_TKINFO"
	.tkinfo
        /*0018*/ 	.word	0x00000002
        /*0030*/ 	.string	""
        /*0030*/ 	.string	"ptxas"
        /*0030*/ 	.string	"Cuda compilation tools, release 13.0, V13.0.88"
        /*0030*/ 	.string	"Build cuda_13.0.r13.0/compiler.36424714_0"
        /*0030*/ 	.string	"-arch sm_100 -m 64 "



//--------------------- .note.nv.cuinfo           --------------------------
	.section	.note.nv.cuinfo,"",@"SHT_NOTE"
	.sectionflags	@"SHF_NOTE_NV_CUINFO"
        /*0018*/ 	.short	0x0002
        /*001a*/ 	.short	0x0064
        /*001c*/ 	.short	0x0082
	.zero		2


//--------------------- .nv.info                  --------------------------
	.section	.nv.info,"",@"SHT_CUDA_INFO"
	.align	4


	//----- nvinfo : EIATTR_REGCOUNT
	.align		4
        /*0000*/ 	.byte	0x04, 0x2f
        /*0002*/ 	.short	(.L_1 - .L_0)
	.align		4
.L_0:
        /*0004*/ 	.word	index@(_Z6kernelPfii)
        /*0008*/ 	.word	0x0000000c


	//----- nvinfo : EIATTR_FRAME_SIZE
	.align		4
.L_1:
        /*000c*/ 	.byte	0x04, 0x11
        /*000e*/ 	.short	(.L_3 - .L_2)
	.align		4
.L_2:
        /*0010*/ 	.word	index@($__internal_0_$__cuda_sm20_sqrt_rn_f32_slowpath)
        /*0014*/ 	.word	0x00000000


	//----- nvinfo : EIATTR_FRAME_SIZE
	.align		4
.L_3:
        /*0018*/ 	.byte	0x04, 0x11
        /*001a*/ 	.short	(.L_5 - .L_4)
	.align		4
.L_4:
        /*001c*/ 	.word	index@(_Z6kernelPfii)
        /*0020*/ 	.word	0x00000000


	//----- nvinfo : EIATTR_MIN_STACK_SIZE
	.align		4
.L_5:
        /*0024*/ 	.byte	0x04, 0x12
        /*0026*/ 	.short	(.L_7 - .L_6)
	.align		4
.L_6:
        /*0028*/ 	.word	index@(_Z6kernelPfii)
        /*002c*/ 	.word	0x00000000
.L_7:


//--------------------- .nv.compat                --------------------------
	.section	.nv.compat,"",@"SHT_CUDA_COMPAT_INFO"
	.align	4
        /*0000*/ 	.byte	0x02, 0x09, 0x00, 0x00, 0x02, 0x02, 0x01, 0x00, 0x02, 0x05, 0x05, 0x00, 0x03, 0x07, 0x01, 0x01
        /*0010*/ 	.byte	0x02, 0x03, 0x00, 0x00, 0x02, 0x06, 0x01, 0x00, 0x04, 0x0b, 0x08, 0x00, 0x01, 0x00, 0x00, 0x00
        /*0020*/ 	.byte	0x00, 0x00, 0x00, 0x00


//--------------------- .nv.info._Z6kernelPfii    --------------------------
	.section	.nv.info._Z6kernelPfii,"",@"SHT_CUDA_INFO"
	.sectionflags	@""
	.align	4


	//----- nvinfo : EIATTR_CUDA_API_VERSION
	.align		4
        /*0000*/ 	.byte	0x04, 0x37
        /*0002*/ 	.short	(.L_9 - .L_8)
.L_8:
        /*0004*/ 	.word	0x00000082


	//----- nvinfo : EIATTR_KPARAM_INFO
	.align		4
.L_9:
        /*0008*/ 	.byte	0x04, 0x17
        /*000a*/ 	.short	(.L_11 - .L_10)
.L_10:
        /*000c*/ 	.word	0x00000000
        /*0010*/ 	.short	0x0002
        /*0012*/ 	.short	0x000c
        /*0014*/ 	.byte	0x00, 0xf0, 0x11, 0x00


	//----- nvinfo : EIATTR_KPARAM_INFO
	.align		4
.L_11:
        /*0018*/ 	.byte	0x04, 0x17
        /*001a*/ 	.short	(.L_13 - .L_12)
.L_12:
        /*001c*/ 	.word	0x00000000
        /*0020*/ 	.short	0x0001
        /*0022*/ 	.short	0x0008
        /*0024*/ 	.byte	0x00, 0xf0, 0x11, 0x00


	//----- nvinfo : EIATTR_KPARAM_INFO
	.align		4
.L_13:
        /*0028*/ 	.byte	0x04, 0x17
        /*002a*/ 	.short	(.L_15 - .L_14)
.L_14:
        /*002c*/ 	.word	0x00000000
        /*0030*/ 	.short	0x0000
        /*0032*/ 	.short	0x0000
        /*0034*/ 	.byte	0x00, 0xf5, 0x21, 0x00


	//----- nvinfo : EIATTR_SPARSE_MMA_MASK
	.align		4
.L_15:
        /*0038*/ 	.byte	0x03, 0x50
        /*003a*/ 	.short	0x0000


	//----- nvinfo : EIATTR_MAXREG_COUNT
	.align		4
        /*003c*/ 	.byte	0x03, 0x1b
        /*003e*/ 	.short	0x00ff


	//----- nvinfo : EIATTR_MERCURY_ISA_VERSION
	.align		4
        /*0040*/ 	.byte	0x03, 0x5f
        /*0042*/ 	.short	0x0101


	//----- nvinfo : EIATTR_VRC_CTA_INIT_COUNT
	.align		4
        /*0044*/ 	.byte	0x02, 0x4a
	.zero		1
	.zero		1


	//----- nvinfo : EIATTR_EXIT_INSTR_OFFSETS
	.align		4
        /*0048*/ 	.byte	0x04, 0x1c
        /*004a*/ 	.short	(.L_17 - .L_16)


	//   ....[0]....
.L_16:
        /*004c*/ 	.word	0x00000070


	//   ....[1]....
        /*0050*/ 	.word	0x000006d0


	//----- nvinfo : EIATTR_CRS_STACK_SIZE
	.align		4
.L_17:
        /*0054*/ 	.byte	0x04, 0x1e
        /*0056*/ 	.short	(.L_19 - .L_18)
.L_18:
        /*0058*/ 	.word	0x00000000


	//----- nvinfo : EIATTR_CBANK_PARAM_SIZE
	.align		4
.L_19:
        /*005c*/ 	.byte	0x03, 0x19
        /*005e*/ 	.short	0x0010


	//----- nvinfo : EIATTR_PARAM_CBANK
	.align		4
        /*0060*/ 	.byte	0x04, 0x0a
        /*0062*/ 	.short	(.L_21 - .L_20)
	.align		4
.L_20:
        /*0064*/ 	.word	index@(.nv.constant0._Z6kernelPfii)
        /*0068*/ 	.short	0x0380
        /*006a*/ 	.short	0x0010


	//----- nvinfo : EIATTR_SW_WAR
	.align		4
.L_21:
        /*006c*/ 	.byte	0x04, 0x36
        /*006e*/ 	.short	(.L_23 - .L_22)
.L_22:
        /*0070*/ 	.word	0x00000008
.L_23:


//--------------------- .nv.callgraph             --------------------------
	.section	.nv.callgraph,"",@"SHT_CUDA_CALLGRAPH"
	.align	4
	.sectionentsize	8
	.align		4
        /*0000*/ 	.word	0x00000000
	.align		4
        /*0004*/ 	.word	0xffffffff
	.align		4
        /*0008*/ 	.word	0x00000000
	.align		4
        /*000c*/ 	.word	0xfffffffe
	.align		4
        /*0010*/ 	.word	0x00000000
	.align		4
        /*0014*/ 	.word	0xfffffffd
	.align		4
        /*0018*/ 	.word	0x00000000
	.align		4
        /*001c*/ 	.word	0xfffffffc


//--------------------- .text._Z6kernelPfii       --------------------------
	.section	.text._Z6kernelPfii,"ax",@progbits
	.align	128
        .global         _Z6kernelPfii
        .type           _Z6kernelPfii,@function
        .size           _Z6kernelPfii,(.L_x_23 - _Z6kernelPfii)
        .other          _Z6kernelPfii,@"STO_CUDA_ENTRY STV_DEFAULT"
_Z6kernelPfii:
.text._Z6kernelPfii:
[----:B------:R-:W-:Y:S01]  /*0000*/  LDC R1, c[0x0][0x37c] ;  /* 0x0000df00ff017b82 */ /* 0x000fe20000000800 */
[----:B------:R-:W0:Y:S07]  /*0010*/  S2R R5, SR_TID.X ;  /* 0x0000000000057919 */ /* 0x000e2e0000002100 */
[----:B------:R-:W0:Y:S01]  /*0020*/  S2UR UR4, SR_CTAID.X ;  /* 0x00000000000479c3 */ /* 0x000e220000002500 */
[----:B------:R-:W1:Y:S07]  /*0030*/  LDCU UR5, c[0x0][0x388] ;  /* 0x00007100ff0577ac */ /* 0x000e6e0008000800 */
[----:B------:R-:W0:Y:S02]  /*0040*/  LDC R0, c[0x0][0x360] ;  /* 0x0000d800ff007b82 */ /* 0x000e240000000800 */
[----:B0-----:R-:W-:-:S05]  /*0050*/  IMAD R5, R0, UR4, R5 ;  /* 0x0000000400057c24 */ /* 0x001fca000f8e0205 */
[----:B-1----:R-:W-:-:S13]  /*0060*/  ISETP.GE.AND P0, PT, R5, UR5, PT ;  /* 0x0000000505007c0c */ /* 0x002fda000bf06270 */
[----:B------:R-:W-:Y:S05]  /*0070*/  @P0 EXIT ;  /* 0x000000000000094d */ /* 0x000fea0003800000 */
[----:B------:R-:W0:Y:S01]  /*0080*/  LDC.64 R2, c[0x0][0x380] ;  /* 0x0000e000ff027b82 */ /* 0x000e220000000a00 */
[----:B------:R-:W1:Y:S01]  /*0090*/  LDCU.64 UR6, c[0x0][0x358] ;  /* 0x00006b00ff0677ac */ /* 0x000e620008000a00 */
[----:B------:R-:W2:Y:S01]  /*00a0*/  LDCU UR4, c[0x0][0x38c] ;  /* 0x00007180ff0477ac */ /* 0x000ea20008000800 */
[----:B0-----:R-:W-:-:S05]  /*00b0*/  IMAD.WIDE R2, R5, 0x4, R2 ;  /* 0x0000000405027825 */ /* 0x001fca00078e0202 */
[----:B-1----:R0:W5:Y:S01]  /*00c0*/  LDG.E R5, desc[UR6][R2.64] ;  /* 0x0000000602057981 */ /* 0x002162000c1e1900 */
[----:B--2---:R-:W-:-:S09]  /*00d0*/  UISETP.GE.AND UP0, UPT, UR4, 0x1, UPT ;  /* 0x000000010400788c */ /* 0x004fd2000bf06270 */
[----:B0-----:R-:W-:Y:S05]  /*00e0*/  BRA.U !UP0, `(.L_x_0) ;  /* 0x0000000508747547 */ /* 0x001fea000b800000 */
[----:B------:R-:W-:Y:S02]  /*00f0*/  UISETP.GE.U32.AND UP0, UPT, UR4, 0x4, UPT ;  /* 0x000000040400788c */ /* 0x000fe4000bf06070 */
[----:B------:R-:W-:-:S07]  /*0100*/  ULOP3.LUT UR5, UR4, 0x3, URZ, 0xc0, !UPT ;  /* 0x0000000304057892 */ /* 0x000fce000f8ec0ff */
[----:B------:R-:W-:Y:S05]  /*0110*/  BRA.U !UP0, `(.L_x_1) ;  /* 0x00000005080c7547 */ /* 0x000fea000b800000 */
[----:B------:R-:W-:-:S04]  /*0120*/  ULOP3.LUT UR4, UR4, 0x7ffffffc, URZ, 0xc0, !UPT ;  /* 0x7ffffffc04047892 */ /* 0x000fc8000f8ec0ff */
[----:B------:R-:W-:-:S12]  /*0130*/  UIADD3 UR4, UPT, UPT, -UR4, URZ, URZ ;  /* 0x000000ff04047290 */ /* 0x000fd8000fffe1ff */
.L_x_15:
[----:B-----5:R-:W-:Y:S01]  /*0140*/  FFMA R5, R5, R5, 0.0099999997764825820923 ;  /* 0x3c23d70a05057423 */ /* 0x020fe20000000005 */
[----:B------:R-:W-:Y:S01]  /*0150*/  UIADD3 UR4, UPT, UPT, UR4, 0x4, URZ ;  /* 0x0000000404047890 */ /* 0x000fe2000fffe0ff */
[----:B------:R-:W-:Y:S02]  /*0160*/  BSSY.RECONVERGENT B0, `(.L_x_2) ;  /* 0x000000e000007945 */ /* 0x000fe40003800200 */
[----:B------:R0:W1:Y:S01]  /*0170*/  MUFU.RSQ R4, R5 ;  /* 0x0000000500047308 */ /* 0x0000620000001400 */
[----:B------:R-:W-:Y:S01]  /*0180*/  IADD3 R0, PT, PT, R5, -0xd000000, RZ ;  /* 0xf300000005007810 */ /* 0x000fe20007ffe0ff */
[----:B------:R-:W-:-:S03]  /*0190*/  UISETP.NE.AND UP0, UPT, UR4, URZ, UPT ;  /* 0x000000ff0400728c */ /* 0x000fc6000bf05270 */
[----:B------:R-:W-:-:S13]  /*01a0*/  ISETP.GT.U32.AND P0, PT, R0, 0x727fffff, PT ;  /* 0x727fffff0000780c */ /* 0x000fda0003f04070 */
[----:B01----:R-:W-:Y:S05]  /*01b0*/  @!P0 BRA `(.L_x_3) ;  /* 0x0000000000108947 */ /* 0x003fea0003800000 */
[----:B------:R-:W-:Y:S02]  /*01c0*/  MOV R0, R5 ;  /* 0x0000000500007202 */ /* 0x000fe40000000f00 */
[----:B------:R-:W-:-:S07]  /*01d0*/  MOV R9, 0x1f0 ;  /* 0x000001f000097802 */ /* 0x000fce0000000f00 */
[----:B------:R-:W-:Y:S05]  /*01e0*/  CALL.REL.NOINC `($__internal_0_$__cuda_sm20_sqrt_rn_f32_slowpath) ;  /* 0x00000004003c7944 */ /* 0x000fea0003c00000 */
[----:B------:R-:W-:Y:S05]  /*01f0*/  BRA `(.L_x_4) ;  /* 0x0000000000107947 */ /* 0x000fea0003800000 */
.L_x_3:
[----:B------:R-:W-:Y:S01]  /*0200*/  FMUL.FTZ R0, R5, R4 ;  /* 0x0000000405007220 */ /* 0x000fe20000410000 */
[----:B------:R-:W-:-:S03]  /*0210*/  FMUL.FTZ R4, R4, 0.5 ;  /* 0x3f00000004047820 */ /* 0x000fc60000410000 */
[----:B------:R-:W-:-:S04]  /*0220*/  FFMA R5, -R0, R0, R5 ;  /* 0x0000000000057223 */ /* 0x000fc80000000105 */
[----:B------:R-:W-:-:S07]  /*0230*/  FFMA R0, R5, R4, R0 ;  /* 0x0000000405007223 */ /* 0x000fce0000000000 */
.L_x_4:
[----:B------:R-:W-:Y:S05]  /*0240*/  BSYNC.RECONVERGENT B0 ;  /* 0x0000000000007941 */ /* 0x000fea0003800200 */
.L_x_2:
[----:B------:R-:W-:Y:S01]  /*0250*/  FFMA R5, R0, R0, 0.0099999997764825820923 ;  /* 0x3c23d70a00057423 */ /* 0x000fe20000000000 */
[----:B------:R-:W-:Y:S03]  /*0260*/  BSSY.RECONVERGENT B0, `(.L_x_5) ;  /* 0x000000d000007945 */ /* 0x000fe60003800200 */
[----:B------:R0:W1:Y:S01]  /*0270*/  MUFU.RSQ R4, R5 ;  /* 0x0000000500047308 */ /* 0x0000620000001400 */
[----:B------:R-:W-:-:S04]  /*0280*/  IADD3 R0, PT, PT, R5, -0xd000000, RZ ;  /* 0xf300000005007810 */ /* 0x000fc80007ffe0ff */
[----:B------:R-:W-:-:S13]  /*0290*/  ISETP.GT.U32.AND P0, PT, R0, 0x727fffff, PT ;  /* 0x727fffff0000780c */ /* 0x000fda0003f04070 */
[----:B01----:R-:W-:Y:S05]  /*02a0*/  @!P0 BRA `(.L_x_6) ;  /* 0x0000000000108947 */ /* 0x003fea0003800000 */
[----:B------:R-:W-:Y:S02]  /*02b0*/  MOV R0, R5 ;  /* 0x0000000500007202 */ /* 0x000fe40000000f00 */
[----:B------:R-:W-:-:S07]  /*02c0*/  MOV R9, 0x2e0 ;  /* 0x000002e000097802 */ /* 0x000fce0000000f00 */
[----:B------:R-:W-:Y:S05]  /*02d0*/  CALL.REL.NOINC `($__internal_0_$__cuda_sm20_sqrt_rn_f32_slowpath) ;  /* 0x0000000400007944 */ /* 0x000fea0003c00000 */
[----:B------:R-:W-:Y:S05]  /*02e0*/  BRA `(.L_x_7) ;  /* 0x0000000000107947 */ /* 0x000fea0003800000 */
.L_x_6:
[----:B------:R-:W-:Y:S01]  /*02f0*/  FMUL.FTZ R0, R5, R4 ;  /* 0x0000000405007220 */ /* 0x000fe20000410000 */
[----:B------:R-:W-:-:S03]  /*0300*/  FMUL.FTZ R4, R4, 0.5 ;  /* 0x3f00000004047820 */ /* 0x000fc60000410000 */
[----:B------:R-:W-:-:S04]  /*0310*/  FFMA R5, -R0, R0, R5 ;  /* 0x0000000000057223 */ /* 0x000fc80000000105 */
[----:B------:R-:W-:-:S07]  /*0320*/  FFMA R0, R5, R4, R0 ;  /* 0x0000000405007223 */ /* 0x000fce0000000000 */
.L_x_7:
[----:B------:R-:W-:Y:S05]  /*0330*/  BSYNC.RECONVERGENT B0 ;  /* 0x0000000000007941 */ /* 0x000fea0003800200 */
.L_x_5:
        /* <DEDUP_REMOVED lines=10> */
.L_x_9:
[----:B------:R-:W-:Y:S01]  /*03e0*/  FMUL.FTZ R0, R5, R4 ;  /* 0x0000000405007220 */ /* 0x000fe20000410000 */
[----:B------:R-:W-:-:S03]  /*03f0*/  FMUL.FTZ R4, R4, 0.5 ;  /* 0x3f00000004047820 */ /* 0x000fc60000410000 */
[----:B------:R-:W-:-:S04]  /*0400*/  FFMA R5, -R0, R0, R5 ;  /* 0x0000000000057223 */ /* 0x000fc80000000105 */
[----:B------:R-:W-:-:S07]  /*0410*/  FFMA R0, R5, R4, R0 ;  /* 0x0000000405007223 */ /* 0x000fce0000000000 */
.L_x_10:
[----:B------:R-:W-:Y:S05]  /*0420*/  BSYNC.RECONVERGENT B0 ;  /* 0x0000000000007941 */ /* 0x000fea0003800200 */
.L_x_8:
[----:B------:R-:W-:Y:S01]  /*0430*/  FFMA R0, R0, R0, 0.0099999997764825820923 ;  /* 0x3c23d70a00007423 */ /* 0x000fe20000000000 */
[----:B------:R-:W-:Y:S03]  /*0440*/  BSSY.RECONVERGENT B0, `(.L_x_11) ;  /* 0x000000f000007945 */ /* 0x000fe60003800200 */
[----:B------:R0:W1:Y:S01]  /*0450*/  MUFU.RSQ R7, R0 ;  /* 0x0000000000077308 */ /* 0x0000620000001400 */
[----:B------:R-:W-:-:S04]  /*0460*/  IADD3 R4, PT, PT, R0, -0xd000000, RZ ;  /* 0xf300000000047810 */ /* 0x000fc80007ffe0ff */
[----:B------:R-:W-:-:S13]  /*0470*/  ISETP.GT.U32.AND P0, PT, R4, 0x727fffff, PT ;  /* 0x727fffff0400780c */ /* 0x000fda0003f04070 */
[----:B01----:R-:W-:Y:S05]  /*0480*/  @!P0 BRA `(.L_x_12) ;  /* 0x0000000000188947 */ /* 0x003fea0003800000 */
[----:B------:R-:W-:Y:S01]  /*0490*/  BSSY.RECONVERGENT B1, `(.L_x_13) ;  /* 0x0000003000017945 */ /* 0x000fe20003800200 */
[----:B------:R-:W-:-:S07]  /*04a0*/  MOV R9, 0x4c0 ;  /* 0x000004c000097802 */ /* 0x000fce0000000f00 */
[----:B------:R-:W-:Y:S05]  /*04b0*/  CALL.REL.NOINC `($__internal_0_$__cuda_sm20_sqrt_rn_f32_slowpath) ;  /* 0x0000000000887944 */ /* 0x000fea0003c00000 */
[----:B------:R-:W-:Y:S05]  /*04c0*/  BSYNC.RECONVERGENT B1 ;  /* 0x0000000000017941 */ /* 0x000fea0003800200 */
.L_x_13:
[----:B------:R-:W-:Y:S01]  /*04d0*/  MOV R5, R0 ;  /* 0x0000000000057202 */ /* 0x000fe20000000f00 */
[----:B------:R-:W-:Y:S06]  /*04e0*/  BRA `(.L_x_14) ;  /* 0x0000000000107947 */ /* 0x000fec0003800000 */
.L_x_12:
[----:B------:R-:W-:Y:S01]  /*04f0*/  FMUL.FTZ R5, R0, R7 ;  /* 0x0000000700057220 */ /* 0x000fe20000410000 */
[----:B------:R-:W-:-:S03]  /*0500*/  FMUL.FTZ R4, R7, 0.5 ;  /* 0x3f00000007047820 */ /* 0x000fc60000410000 */
[----:B------:R-:W-:-:S04]  /*0510*/  FFMA R0, -R5, R5, R0 ;  /* 0x0000000505007223 */ /* 0x000fc80000000100 */
[----:B------:R-:W-:-:S07]  /*0520*/  FFMA R5, R0, R4, R5 ;  /* 0x0000000400057223 */ /* 0x000fce0000000005 */
.L_x_14:
[----:B------:R-:W-:Y:S05]  /*0530*/  BSYNC.RECONVERGENT B0 ;  /* 0x0000000000007941 */ /* 0x000fea0003800200 */
.L_x_11:
[----:B------:R-:W-:Y:S05]  /*0540*/  BRA.U UP0, `(.L_x_15) ;  /* 0xfffffff900fc7547 */ /* 0x000fea000b83ffff */
.L_x_1:
[----:B------:R-:W-:-:S09]  /*0550*/  UISETP.NE.AND UP0, UPT, UR5, URZ, UPT ;  /* 0x000000ff0500728c */ /* 0x000fd2000bf05270 */
[----:B------:R-:W-:Y:S05]  /*0560*/  BRA.U !UP0, `(.L_x_0) ;  /* 0x0000000108547547 */ /* 0x000fea000b800000 */
[----:B------:R-:W-:-:S12]  /*0570*/  UIADD3 UR4, UPT, UPT, -UR5, URZ, URZ ;  /* 0x000000ff05047290 */ /* 0x000fd8000fffe1ff */
.L_x_20:
        /* <DEDUP_REMOVED lines=8> */
[----:B------:R-:W-:Y:S01]  /*0600*/  BSSY.RECONVERGENT B1, `(.L_x_18) ;  /* 0x0000003000017945 */ /* 0x000fe20003800200 */
[----:B------:R-:W-:-:S07]  /*0610*/  MOV R9, 0x630 ;  /* 0x0000063000097802 */ /* 0x000fce0000000f00 */
[----:B------:R-:W-:Y:S05]  /*0620*/  CALL.REL.NOINC `($__internal_0_$__cuda_sm20_sqrt_rn_f32_slowpath) ;  /* 0x00000000002c7944 */ /* 0x000fea0003c00000 */
[----:B------:R-:W-:Y:S05]  /*0630*/  BSYNC.RECONVERGENT B1 ;  /* 0x0000000000017941 */ /* 0x000fea0003800200 */
.L_x_18:
[----:B------:R-:W-:Y:S01]  /*0640*/  MOV R5, R0 ;  /* 0x0000000000057202 */ /* 0x000fe20000000f00 */
[----:B------:R-:W-:Y:S06]  /*0650*/  BRA `(.L_x_19) ;  /* 0x0000000000107947 */ /* 0x000fec0003800000 */
.L_x_17:
[----:B------:R-:W-:Y:S01]  /*0660*/  FMUL.FTZ R5, R0, R4 ;  /* 0x0000000400057220 */ /* 0x000fe20000410000 */
[----:B------:R-:W-:-:S03]  /*0670*/  FMUL.FTZ R4, R4, 0.5 ;  /* 0x3f00000004047820 */ /* 0x000fc60000410000 */
[----:B------:R-:W-:-:S04]  /*0680*/  FFMA R0, -R5, R5, R0 ;  /* 0x0000000505007223 */ /* 0x000fc80000000100 */
[----:B------:R-:W-:-:S07]  /*0690*/  FFMA R5, R0, R4, R5 ;  /* 0x0000000400057223 */ /* 0x000fce0000000005 */
.L_x_19:
[----:B------:R-:W-:Y:S05]  /*06a0*/  BSYNC.RECONVERGENT B0 ;  /* 0x0000000000007941 */ /* 0x000fea0003800200 */
.L_x_16:
[----:B------:R-:W-:Y:S05]  /*06b0*/  BRA.U UP0, `(.L_x_20) ;  /* 0xfffffffd00b07547 */ /* 0x000fea000b83ffff */
.L_x_0:
[----:B-----5:R-:W-:Y:S01]  /*06c0*/  STG.E desc[UR6][R2.64], R5 ;  /* 0x0000000502007986 */ /* 0x020fe2000c101906 */
[----:B------:R-:W-:Y:S05]  /*06d0*/  EXIT ;  /* 0x000000000000794d */ /* 0x000fea0003800000 */
        .weak           $__internal_0_$__cuda_sm20_sqrt_rn_f32_slowpath
        .type           $__internal_0_$__cuda_sm20_sqrt_rn_f32_slowpath,@function
        .size           $__internal_0_$__cuda_sm20_sqrt_rn_f32_slowpath,(.L_x_23 - $__internal_0_$__cuda_sm20_sqrt_rn_f32_slowpath)
$__internal_0_$__cuda_sm20_sqrt_rn_f32_slowpath:
[----:B------:R-:W-:-:S13]  /*06e0*/  LOP3.LUT P0, RZ, R0, 0x7fffffff, RZ, 0xc0, !PT ;  /* 0x7fffffff00ff7812 */ /* 0x000fda000780c0ff */
[----:B------:R-:W-:Y:S01]  /*06f0*/  @!P0 MOV R4, R0 ;  /* 0x0000000000048202 */ /* 0x000fe20000000f00 */
[----:B------:R-:W-:Y:S06]  /*0700*/  @!P0 BRA `(.L_x_21) ;  /* 0x0000000000408947 */ /* 0x000fec0003800000 */
[----:B------:R-:W-:-:S13]  /*0710*/  FSETP.GEU.FTZ.AND P0, PT, R0, RZ, PT ;  /* 0x000000ff0000720b */ /* 0x000fda0003f1e000 */
[----:B------:R-:W-:Y:S01]  /*0720*/  @!P0 MOV R4, 0x7fffffff ;  /* 0x7fffffff00048802 */ /* 0x000fe20000000f00 */
[----:B------:R-:W-:Y:S06]  /*0730*/  @!P0 BRA `(.L_x_21) ;  /* 0x0000000000348947 */ /* 0x000fec0003800000 */
[----:B------:R-:W-:-:S13]  /*0740*/  FSETP.GTU.FTZ.AND P0, PT, |R0|, +INF , PT ;  /* 0x7f8000000000780b */ /* 0x000fda0003f1c200 */
[----:B------:R-:W-:Y:S01]  /*0750*/  @P0 FADD.FTZ R4, R0, 1 ;  /* 0x3f80000000040421 */ /* 0x000fe20000010000 */
[----:B------:R-:W-:Y:S06]  /*0760*/  @P0 BRA `(.L_x_21) ;  /* 0x0000000000280947 */ /* 0x000fec0003800000 */
[----:B------:R-:W-:-:S13]  /*0770*/  FSETP.NEU.FTZ.AND P0, PT, |R0|, +INF , PT ;  /* 0x7f8000000000780b */ /* 0x000fda0003f1d200 */
[----:B------:R-:W-:-:S04]  /*0780*/  @P0 FFMA R5, R0, 1.84467440737095516160e+19, RZ ;  /* 0x5f80000000050823 */ /* 0x000fc800000000ff */
[----:B------:R-:W0:Y:S02]  /*0790*/  @P0 MUFU.RSQ R4, R5 ;  /* 0x0000000500040308 */ /* 0x000e240000001400 */
[----:B0-----:R-:W-:Y:S01]  /*07a0*/  @P0 FMUL.FTZ R6, R5, R4 ;  /* 0x0000000405060220 */ /* 0x001fe20000410000 */
[----:B------:R-:W-:Y:S01]  /*07b0*/  @P0 FMUL.FTZ R8, R4, 0.5 ;  /* 0x3f00000004080820 */ /* 0x000fe20000410000 */
[----:B------:R-:W-:Y:S02]  /*07c0*/  @!P0 MOV R4, R0 ;  /* 0x0000000000048202 */ /* 0x000fe40000000f00 */
[----:B------:R-:W-:-:S04]  /*07d0*/  @P0 FADD.FTZ R7, -R6, -RZ ;  /* 0x800000ff06070221 */ /* 0x000fc80000010100 */
[----:B------:R-:W-:-:S04]  /*07e0*/  @P0 FFMA R7, R6, R7, R5 ;  /* 0x0000000706070223 */ /* 0x000fc80000000005 */
[----:B------:R-:W-:-:S04]  /*07f0*/  @P0 FFMA R7, R7, R8, R6 ;  /* 0x0000000807070223 */ /* 0x000fc80000000006 */
[----:B------:R-:W-:-:S07]  /*0800*/  @P0 FMUL.FTZ R4, R7, 2.3283064365386962891e-10 ;  /* 0x2f80000007040820 */ /* 0x000fce0000410000 */
.L_x_21:
[----:B------:R-:W-:Y:S01]  /*0810*/  HFMA2 R5, -RZ, RZ, 0, 0 ;  /* 0x00000000ff057431 */ /* 0x000fe200000001ff */
[----:B------:R-:W-:Y:S02]  /*0820*/  MOV R0, R4 ;  /* 0x0000000400007202 */ /* 0x000fe40000000f00 */
[----:B------:R-:W-:-:S04]  /*0830*/  MOV R4, R9 ;  /* 0x0000000900047202 */ /* 0x000fc80000000f00 */
[----:B------:R-:W-:Y:S05]  /*0840*/  RET.REL.NODEC R4 `(_Z6kernelPfii) ;  /* 0xfffffff404ec7950 */ /* 0x000fea0003c3ffff */
.L_x_22:
[----:B------:R-:W-:-:S00]  /*0850*/  BRA `(.L_x_22) ;  /* 0xfffffffc00fc7947 */ /* 0x000fc0000383ffff */
[----:B------:R-:W-:-:S00]  /*0860*/  NOP ;  /* 0x0000000000007918 */ /* 0x000fc00000000000 */
        /* <DEDUP_REMOVED lines=9> */
.L_x_23:


//--------------------- .nv.shared.reserved.0     --------------------------
	.section	.nv.shared.reserved.0,"aw",@nobits
	.weak		__nv_reservedSMEM_offset_0_alias
	.size		__nv_reservedSMEM_offset_0_alias, 0, 64
	.other		__nv_reservedSMEM_offset_0_alias,@"STO_CUDA_RESERVED_SHARED STV_DEFAULT"
__nv_reservedSMEM_offset_0_alias:
	.zero		0
	.zero		64


//--------------------- .nv.constant0._Z6kernelPfii --------------------------
	.section	.nv.constant0._Z6kernelPfii,"a",@progbits
	.sectionflags	@""
	.align	4
.nv.constant0._Z6kernelPfii:
	.zero		912


//--------------------- SYMBOLS --------------------------

	.type		.nv.reservedSmem.offset0,@object
	.size		.nv.reservedSmem.offset0,0x4
